	.headerflags	@"EF_CUDA_TEXMODE_UNIFIED EF_CUDA_64BIT_ADDRESS EF_CUDA_ACCELERATORS EF_CUDA_SM90 EF_CUDA_VIRTUAL_SM(EF_CUDA_SM90)"
	.elftype	@"ET_EXEC"


//--------------------- .nv.info                  --------------------------
	.section	.nv.info,"",@"SHT_CUDA_INFO"
	.align	4


	//----- nvinfo : EIATTR_REGCOUNT
	.align		4
        /*0000*/ 	.byte	0x04, 0x2f
        /*0002*/ 	.short	(.L_1 - .L_0)
	.align		4
.L_0:
        /*0004*/ 	.word	index@(triton_poi_fused_convolution_leaky_relu_11)
        /*0008*/ 	.word	0x00000010


	//----- nvinfo : EIATTR_MIN_STACK_SIZE
	.align		4
.L_1:
        /*000c*/ 	.byte	0x04, 0x12
        /*000e*/ 	.short	(.L_3 - .L_2)
	.align		4
.L_2:
        /*0010*/ 	.word	index@(triton_poi_fused_convolution_leaky_relu_11)
        /*0014*/ 	.word	0x00000000


	//----- nvinfo : EIATTR_FRAME_SIZE
	.align		4
.L_3:
        /*0018*/ 	.byte	0x04, 0x11
        /*001a*/ 	.short	(.L_5 - .L_4)
	.align		4
.L_4:
        /*001c*/ 	.word	index@(triton_poi_fused_convolution_leaky_relu_11)
        /*0020*/ 	.word	0x00000000


	//----- nvinfo : EIATTR_MIN_STACK_SIZE
	.align		4
.L_5:
        /*0024*/ 	.byte	0x04, 0x12
        /*0026*/ 	.short	(.L_7 - .L_6)
	.align		4
.L_6:
        /*0028*/ 	.word	index@(triton_poi_fused_convolution_leaky_relu_11)
        /*002c*/ 	.word	0x00000000
.L_7:


//--------------------- .nv.info.triton_poi_fused_convolution_leaky_relu_11 --------------------------
	.section	.nv.info.triton_poi_fused_convolution_leaky_relu_11,"",@"SHT_CUDA_INFO"
	.sectionflags	@""
	.align	4


	//----- nvinfo : EIATTR_CUDA_API_VERSION
	.align		4
        /*0000*/ 	.byte	0x04, 0x37
        /*0002*/ 	.short	(.L_9 - .L_8)
.L_8:
        /*0004*/ 	.word	0x0000007c


	//----- nvinfo : EIATTR_KPARAM_INFO
	.align		4
.L_9:
        /*0008*/ 	.byte	0x04, 0x17
        /*000a*/ 	.short	(.L_11 - .L_10)
.L_10:
        /*000c*/ 	.word	0x00000000
        /*0010*/ 	.short	0x0003
        /*0012*/ 	.short	0x0018
        /*0014*/ 	.byte	0x00, 0xf0, 0x11, 0x00


	//----- nvinfo : EIATTR_KPARAM_INFO
	.align		4
.L_11:
        /*0018*/ 	.byte	0x04, 0x17
        /*001a*/ 	.short	(.L_13 - .L_12)
.L_12:
        /*001c*/ 	.word	0x00000000
        /*0020*/ 	.short	0x0002
        /*0022*/ 	.short	0x0010
        /*0024*/ 	.byte	0x00, 0xf4, 0x21, 0x00


	//----- nvinfo : EIATTR_KPARAM_INFO
	.align		4
.L_13:
        /*0028*/ 	.byte	0x04, 0x17
        /*002a*/ 	.short	(.L_15 - .L_14)
.L_14:
        /*002c*/ 	.word	0x00000000
        /*0030*/ 	.short	0x0001
        /*0032*/ 	.short	0x0008
        /*0034*/ 	.byte	0x00, 0xf4, 0x21, 0x00


	//----- nvinfo : EIATTR_KPARAM_INFO
	.align		4
.L_15:
        /*0038*/ 	.byte	0x04, 0x17
        /*003a*/ 	.short	(.L_17 - .L_16)
.L_16:
        /*003c*/ 	.word	0x00000000
        /*0040*/ 	.short	0x0000
        /*0042*/ 	.short	0x0000
        /*0044*/ 	.byte	0x00, 0xf4, 0x21, 0x00


	//----- nvinfo : EIATTR_SPARSE_MMA_MASK
	.align		4
.L_17:
        /*0048*/ 	.byte	0x03, 0x50
        /*004a*/ 	.short	0x0000


	//----- nvinfo : EIATTR_MAXREG_COUNT
	.align		4
        /*004c*/ 	.byte	0x03, 0x1b
        /*004e*/ 	.short	0x00ff


	//----- nvinfo : EIATTR_EXIT_INSTR_OFFSETS
	.align		4
        /*0050*/ 	.byte	0x04, 0x1c
        /*0052*/ 	.short	(.L_19 - .L_18)


	//   ....[0]....
.L_18:
        /*0054*/ 	.word	0x000002c0


	//----- nvinfo : EIATTR_REQNTID
	.align		4
.L_19:
        /*0058*/ 	.byte	0x04, 0x10
        /*005a*/ 	.short	(.L_21 - .L_20)
.L_20:
        /*005c*/ 	.word	0x00000080
        /*0060*/ 	.word	0x00000001
        /*0064*/ 	.word	0x00000001


	//----- nvinfo : EIATTR_CBANK_PARAM_SIZE
	.align		4
.L_21:
        /*0068*/ 	.byte	0x03, 0x19
        /*006a*/ 	.short	0x001c


	//----- nvinfo : EIATTR_PARAM_CBANK
	.align		4
        /*006c*/ 	.byte	0x04, 0x0a
        /*006e*/ 	.short	(.L_23 - .L_22)
	.align		4
.L_22:
        /*0070*/ 	.word	index@(.nv.constant0.triton_poi_fused_convolution_leaky_relu_11)
        /*0074*/ 	.short	0x0210
        /*0076*/ 	.short	0x001c


	//----- nvinfo : EIATTR_SW_WAR
	.align		4
.L_23:
        /*0078*/ 	.byte	0x04, 0x36
        /*007a*/ 	.short	(.L_25 - .L_24)
.L_24:
        /*007c*/ 	.word	0x00000008
.L_25:


//--------------------- .nv.callgraph             --------------------------
	.section	.nv.callgraph,"",@"SHT_CUDA_CALLGRAPH"
	.align	4
	.sectionentsize	8
	.align		4
        /*0000*/ 	.word	0x00000000
	.align		4
        /*0004*/ 	.word	0xffffffff
	.align		4
        /*0008*/ 	.word	0x00000000
	.align		4
        /*000c*/ 	.word	0xfffffffe
	.align		4
        /*0010*/ 	.word	0x00000000
	.align		4
        /*0014*/ 	.word	0xfffffffd
	.align		4
        /*0018*/ 	.word	0x00000000
	.align		4
        /*001c*/ 	.word	0xfffffffc


//--------------------- .text.triton_poi_fused_convolution_leaky_relu_11 --------------------------
	.section	.text.triton_poi_fused_convolution_leaky_relu_11,"ax",@progbits
	.align	128
        .global         triton_poi_fused_convolution_leaky_relu_11
        .type           triton_poi_fused_convolution_leaky_relu_11,@function
        .size           triton_poi_fused_convolution_leaky_relu_11,(.L_x_1 - triton_poi_fused_convolution_leaky_relu_11)
        .other          triton_poi_fused_convolution_leaky_relu_11,@"STO_CUDA_ENTRY STV_DEFAULT"
triton_poi_fused_convolution_leaky_relu_11:
.text.triton_poi_fused_convolution_leaky_relu_11:
[----:B------:R-:W-:Y:S01]  /*0000*/  LDC R1, c[0x0][0x28] ;  /* 0x00000a00ff017b82 */ /* 0x000fe20000000800 */
[----:B------:R-:W1:Y:S07]  /*0010*/  S2R R0, SR_TID.X ;  /* 0x0000000000007919 */ /* 0x000e6e0000002100 */
[----:B------:R-:W2:Y:S01]  /*0020*/  LDC.64 R8, c[0x0][0x218] ;  /* 0x00008600ff087b82 */ /* 0x000ea20000000a00 */
[----:B------:R-:W-:Y:S01]  /*0030*/  ULDC.64 UR4, c[0x0][0x208] ;  /* 0x0000820000047ab9 */ /* 0x000fe20000000a00 */
[----:B------:R-:W-:Y:S01]  /*0040*/  ULDC.64 UR6, c[0x0][0x220] ;  /* 0x0000880000067ab9 */ /* 0x000fe20000000a00 */
[----:B------:R-:W3:Y:S05]  /*0050*/  S2R R7, SR_CTAID.X ;  /* 0x0000000000077919 */ /* 0x000eea0000002500 */
[----:B------:R-:W4:Y:S01]  /*0060*/  LDC.64 R2, c[0x0][0x210] ;  /* 0x00008400ff027b82 */ /* 0x000f220000000a00 */
[----:B-1----:R-:W-:Y:S01]  /*0070*/  IMAD.SHL.U32 R0, R0, 0x4, RZ ;  /* 0x0000000400007824 */ /* 0x002fe200078e00ff */
[----:B---3--:R-:W-:-:S04]  /*0080*/  SHF.R.S32.HI R5, RZ, 0x16, R7 ;  /* 0x00000016ff057819 */ /* 0x008fc80000011407 */
[----:B------:R-:W-:Y:S02]  /*0090*/  LOP3.LUT R0, R0, 0x1fc, RZ, 0xc0, !PT ;  /* 0x000001fc00007812 */ /* 0x000fe400078ec0ff */
[----:B------:R-:W-:-:S03]  /*00a0*/  SGXT R5, R5, 0x1 ;  /* 0x000000010505781a */ /* 0x000fc60000000200 */
[----:B------:R-:W-:-:S04]  /*00b0*/  IMAD R0, R7, 0x200, R0 ;  /* 0x0000020007007824 */ /* 0x000fc800078e0200 */
[----:B----4-:R-:W-:Y:S01]  /*00c0*/  IMAD.WIDE R2, R0, 0x4, R2 ;  /* 0x0000000400027825 */ /* 0x010fe200078e0202 */
[----:B------:R-:W-:-:S04]  /*00d0*/  LEA.HI R5, R5, R0, RZ, 0x8 ;  /* 0x0000000005057211 */ /* 0x000fc800078f40ff */
[----:B------:R-:W-:-:S04]  /*00e0*/  SHF.R.S32.HI R5, RZ, 0x8, R5 ;  /* 0x00000008ff057819 */ /* 0x000fc80000011405 */
[----:B------:R-:W-:-:S04]  /*00f0*/  LEA.HI R4, R5, R5, RZ, 0x6 ;  /* 0x0000000505047211 */ /* 0x000fc800078f30ff */
[----:B------:R-:W-:-:S05]  /*0100*/  LOP3.LUT R4, R4, 0xffffffc0, RZ, 0xc0, !PT ;  /* 0xffffffc004047812 */ /* 0x000fca00078ec0ff */
[----:B------:R-:W-:-:S04]  /*0110*/  IMAD.IADD R5, R5, 0x1, -R4 ;  /* 0x0000000105057824 */ /* 0x000fc800078e0a04 */
[----:B--2---:R-:W-:Y:S02]  /*0120*/  IMAD.WIDE R8, R5, 0x4, R8 ;  /* 0x0000000405087825 */ /* 0x004fe400078e0208 */
[----:B------:R-:W2:Y:S04]  /*0130*/  LDG.E.128 R4, desc[UR4][R2.64] ;  /* 0x0000000402047981 */ /* 0x000ea8000c1e1d00 */
[----:B------:R1:W2:Y:S02]  /*0140*/  LDG.E.EL R9, desc[UR4][R8.64] ;  /* 0x0000000408097981 */ /* 0x0002a4000c2e1900 */
[----:B-1----:R-:W-:Y:S02]  /*0150*/  IADD3 R8, P4, R0, UR6, RZ ;  /* 0x0000000600087c10 */ /* 0x002fe4000ff9e0ff */
[CC--:B--2---:R-:W-:Y:S01]  /*0160*/  FSETP.GT.AND P3, PT, R4.reuse, -R9.reuse, PT ;  /* 0x800000090400720b */ /* 0x0c4fe20003f64000 */
[--C-:B------:R-:W-:Y:S01]  /*0170*/  FADD R4, R4, R9.reuse ;  /* 0x0000000904047221 */ /* 0x100fe20000000000 */
[CC--:B------:R-:W-:Y:S01]  /*0180*/  FSETP.GT.AND P2, PT, R5.reuse, -R9.reuse, PT ;  /* 0x800000090500720b */ /* 0x0c0fe20003f44000 */
[--C-:B------:R-:W-:Y:S01]  /*0190*/  FADD R5, R5, R9.reuse ;  /* 0x0000000905057221 */ /* 0x100fe20000000000 */
[CC--:B------:R-:W-:Y:S01]  /*01a0*/  FSETP.GT.AND P1, PT, R6.reuse, -R9.reuse, PT ;  /* 0x800000090600720b */ /* 0x0c0fe20003f24000 */
[--C-:B------:R-:W-:Y:S01]  /*01b0*/  FADD R6, R6, R9.reuse ;  /* 0x0000000906067221 */ /* 0x100fe20000000000 */
[C---:B------:R-:W-:Y:S01]  /*01c0*/  FSETP.GT.AND P0, PT, R7.reuse, -R9, PT ;  /* 0x800000090700720b */ /* 0x040fe20003f04000 */
[----:B------:R-:W-:Y:S01]  /*01d0*/  FADD R7, R7, R9 ;  /* 0x0000000907077221 */ /* 0x000fe20000000000 */
[----:B------:R-:W-:-:S02]  /*01e0*/  SEL R10, RZ, 0x1, !P3 ;  /* 0x00000001ff0a7807 */ /* 0x000fc40005800000 */
[----:B------:R-:W-:Y:S02]  /*01f0*/  SEL R11, RZ, 0x1, !P2 ;  /* 0x00000001ff0b7807 */ /* 0x000fe40005000000 */
[----:B------:R-:W-:Y:S01]  /*0200*/  SEL R12, RZ, 0x1, !P1 ;  /* 0x00000001ff0c7807 */ /* 0x000fe20004800000 */
[----:B------:R-:W-:Y:S01]  /*0210*/  @!P3 FMUL R4, R4, 0.0099999997764825820923 ;  /* 0x3c23d70a0404b820 */ /* 0x000fe20000400000 */
[----:B------:R-:W-:Y:S01]  /*0220*/  SEL R13, RZ, 0x1, !P0 ;  /* 0x00000001ff0d7807 */ /* 0x000fe20004000000 */
[----:B------:R-:W-:Y:S01]  /*0230*/  @!P2 FMUL R5, R5, 0.0099999997764825820923 ;  /* 0x3c23d70a0505a820 */ /* 0x000fe20000400000 */
[----:B------:R-:W-:Y:S01]  /*0240*/  PRMT R10, R10, 0x3340, R11 ;  /* 0x000033400a0a7816 */ /* 0x000fe2000000000b */
[----:B------:R-:W-:Y:S01]  /*0250*/  @!P1 FMUL R6, R6, 0.0099999997764825820923 ;  /* 0x3c23d70a06069820 */ /* 0x000fe20000400000 */
[----:B------:R-:W-:Y:S01]  /*0260*/  PRMT R13, R12, 0x3340, R13 ;  /* 0x000033400c0d7816 */ /* 0x000fe2000000000d */
[----:B------:R-:W-:Y:S01]  /*0270*/  @!P0 FMUL R7, R7, 0.0099999997764825820923 ;  /* 0x3c23d70a07078820 */ /* 0x000fe20000400000 */
[----:B------:R-:W-:-:S02]  /*0280*/  LEA.HI.X.SX32 R9, R0, UR7, 0x1, P4 ;  /* 0x0000000700097c11 */ /* 0x000fc4000a0f0eff */
[----:B------:R-:W-:-:S05]  /*0290*/  PRMT R13, R10, 0x5410, R13 ;  /* 0x000054100a0d7816 */ /* 0x000fca000000000d */
[----:B------:R-:W-:Y:S04]  /*02a0*/  STG.E desc[UR4][R8.64], R13 ;  /* 0x0000000d08007986 */ /* 0x000fe8000c101904 */
[----:B------:R-:W-:Y:S01]  /*02b0*/  STG.E.128 desc[UR4][R2.64], R4 ;  /* 0x0000000402007986 */ /* 0x000fe2000c101d04 */
[----:B------:R-:W-:Y:S05]  /*02c0*/  EXIT ;  /* 0x000000000000794d */ /* 0x000fea0003800000 */
.L_x_0:
[----:B------:R-:W-:-:S00]  /*02d0*/  BRA `(.L_x_0) ;  /* 0xfffffffc00fc7947 */ /* 0x000fc0000383ffff */
[----:B------:R-:W-:-:S00]  /*02e0*/  NOP ;  /* 0x0000000000007918 */ /* 0x000fc00000000000 */
        /* <DEDUP_REMOVED lines=9> */
.L_x_1:


//--------------------- .nv.constant0.triton_poi_fused_convolution_leaky_relu_11 --------------------------
	.section	.nv.constant0.triton_poi_fused_convolution_leaky_relu_11,"a",@progbits
	.sectionflags	@""
	.align	4
.nv.constant0.triton_poi_fused_convolution_leaky_relu_11:
	.zero		556
